//
// Generated by NVIDIA NVVM Compiler
//
// Compiler Build ID: CL-36424714
// Cuda compilation tools, release 13.0, V13.0.88
// Based on NVVM 20.0.0
//

.version 9.0
.target sm_100
.address_size 64

	// .globl	_Z11init_curandP17curandStateXORWOWi
.global .align 4 .b8 precalc_xorwow_matrix[102400];
.global .align 4 .b8 precalc_xorwow_offset_matrix[102400];
.global .align 4 .b8 mrg32k3aM1[2304];
.global .align 4 .b8 mrg32k3aM2[2304];
.global .align 4 .b8 mrg32k3aM1SubSeq[2016];
.global .align 4 .b8 mrg32k3aM2SubSeq[2016];
.global .align 4 .b8 mrg32k3aM1Seq[2304];
.global .align 4 .b8 mrg32k3aM2Seq[2304];
.const .align 8 .b8 __cr_lgamma_table[72];

.visible .entry _Z11init_curandP17curandStateXORWOWi(
	.param .u64 .ptr .align 1 _Z11init_curandP17curandStateXORWOWi_param_0,
	.param .u32 _Z11init_curandP17curandStateXORWOWi_param_1
)
{
	.reg .pred 	%p<3>;
	.reg .b32 	%r<17>;
	.reg .b64 	%rd<6>;

	ld.param.u64 	%rd1, [_Z11init_curandP17curandStateXORWOWi_param_0];
	ld.param.u32 	%r2, [_Z11init_curandP17curandStateXORWOWi_param_1];
	mov.u32 	%r3, %ctaid.x;
	mov.u32 	%r4, %ntid.x;
	mov.u32 	%r5, %tid.x;
	mad.lo.s32 	%r1, %r3, %r4, %r5;
	setp.ge.s32 	%p1, %r1, %r2;
	@%p1 bra 	$L__BB0_2;
	cvta.to.global.u64 	%rd2, %rd1;
	mul.wide.s32 	%rd3, %r1, 48;
	add.s64 	%rd4, %rd2, %rd3;
	xor.b32  	%r6, %r1, -1429050551;
	mul.lo.s32 	%r7, %r6, 1099087573;
	setp.gt.s32 	%p2, %r1, -1;
	selp.b32 	%r8, -644748465, -1947113066, %p2;
	add.s32 	%r9, %r8, %r7;
	add.s32 	%r10, %r9, 6615241;
	add.s32 	%r11, %r7, 123456789;
	st.global.v2.u32 	[%rd4], {%r10, %r11};
	xor.b32  	%r12, %r7, 362436069;
	add.s32 	%r13, %r8, 521288629;
	st.global.v2.u32 	[%rd4+8], {%r12, %r13};
	xor.b32  	%r14, %r8, 88675123;
	add.s32 	%r15, %r7, 5783321;
	st.global.v2.u32 	[%rd4+16], {%r14, %r15};
	mov.b32 	%r16, 0;
	st.global.v2.u32 	[%rd4+24], {%r16, %r16};
	st.global.u32 	[%rd4+32], %r16;
	mov.b64 	%rd5, 0;
	st.global.u64 	[%rd4+40], %rd5;
$L__BB0_2:
	ret;

}
	// .globl	_Z9randomizeP17curandStateXORWOWPfi
.visible .entry _Z9randomizeP17curandStateXORWOWPfi(
	.param .u64 .ptr .align 1 _Z9randomizeP17curandStateXORWOWPfi_param_0,
	.param .u64 .ptr .align 1 _Z9randomizeP17curandStateXORWOWPfi_param_1,
	.param .u32 _Z9randomizeP17curandStateXORWOWPfi_param_2
)
{
	.reg .pred 	%p<2>;
	.reg .b32 	%r<21>;
	.reg .b32 	%f<3>;
	.reg .b64 	%rd<9>;

	ld.param.u64 	%rd1, [_Z9randomizeP17curandStateXORWOWPfi_param_0];
	ld.param.u64 	%rd2, [_Z9randomizeP17curandStateXORWOWPfi_param_1];
	ld.param.u32 	%r2, [_Z9randomizeP17curandStateXORWOWPfi_param_2];
	mov.u32 	%r3, %ctaid.x;
	mov.u32 	%r4, %ntid.x;
	mov.u32 	%r5, %tid.x;
	mad.lo.s32 	%r1, %r3, %r4, %r5;
	setp.ge.s32 	%p1, %r1, %r2;
	@%p1 bra 	$L__BB1_2;
	cvta.to.global.u64 	%rd3, %rd1;
	cvta.to.global.u64 	%rd4, %rd2;
	mul.wide.s32 	%rd5, %r1, 48;
	add.s64 	%rd6, %rd3, %rd5;
	ld.global.v2.u32 	{%r6, %r7}, [%rd6];
	shr.u32 	%r8, %r7, 2;
	xor.b32  	%r9, %r8, %r7;
	ld.global.v2.u32 	{%r10, %r11}, [%rd6+8];
	ld.global.v2.u32 	{%r12, %r13}, [%rd6+16];
	st.global.v2.u32 	[%rd6+8], {%r11, %r12};
	shl.b32 	%r14, %r13, 4;
	shl.b32 	%r15, %r9, 1;
	xor.b32  	%r16, %r15, %r14;
	xor.b32  	%r17, %r16, %r9;
	xor.b32  	%r18, %r17, %r13;
	st.global.v2.u32 	[%rd6+16], {%r13, %r18};
	add.s32 	%r19, %r6, 362437;
	st.global.v2.u32 	[%rd6], {%r19, %r10};
	add.s32 	%r20, %r18, %r19;
	cvt.rn.f32.u32 	%f1, %r20;
	fma.rn.f32 	%f2, %f1, 0f2F800000, 0f2F000000;
	mul.wide.s32 	%rd7, %r1, 4;
	add.s64 	%rd8, %rd4, %rd7;
	st.global.f32 	[%rd8], %f2;
$L__BB1_2:
	ret;

}
	// .globl	_Z3addPfS_S_i
.visible .entry _Z3addPfS_S_i(
	.param .u64 .ptr .align 1 _Z3addPfS_S_i_param_0,
	.param .u64 .ptr .align 1 _Z3addPfS_S_i_param_1,
	.param .u64 .ptr .align 1 _Z3addPfS_S_i_param_2,
	.param .u32 _Z3addPfS_S_i_param_3
)
{
	.reg .pred 	%p<2>;
	.reg .b32 	%r<6>;
	.reg .b32 	%f<4>;
	.reg .b64 	%rd<11>;

	ld.param.u64 	%rd1, [_Z3addPfS_S_i_param_0];
	ld.param.u64 	%rd2, [_Z3addPfS_S_i_param_1];
	ld.param.u64 	%rd3, [_Z3addPfS_S_i_param_2];
	ld.param.u32 	%r2, [_Z3addPfS_S_i_param_3];
	mov.u32 	%r3, %ctaid.x;
	mov.u32 	%r4, %ntid.x;
	mov.u32 	%r5, %tid.x;
	mad.lo.s32 	%r1, %r3, %r4, %r5;
	setp.ge.s32 	%p1, %r1, %r2;
	@%p1 bra 	$L__BB2_2;
	cvta.to.global.u64 	%rd4, %rd1;
	cvta.to.global.u64 	%rd5, %rd2;
	cvta.to.global.u64 	%rd6, %rd3;
	mul.wide.s32 	%rd7, %r1, 4;
	add.s64 	%rd8, %rd4, %rd7;
	ld.global.f32 	%f1, [%rd8];
	add.s64 	%rd9, %rd5, %rd7;
	ld.global.f32 	%f2, [%rd9];
	add.f32 	%f3, %f1, %f2;
	add.s64 	%rd10, %rd6, %rd7;
	st.global.f32 	[%rd10], %f3;
$L__BB2_2:
	ret;

}
	// .globl	_Z11randomize_bP10collectioni
.visible .entry _Z11randomize_bP10collectioni(
	.param .u64 .ptr .align 1 _Z11randomize_bP10collectioni_param_0,
	.param .u32 _Z11randomize_bP10collectioni_param_1
)
{
	.reg .pred 	%p<3>;
	.reg .b32 	%r<31>;
	.reg .b32 	%f<5>;
	.reg .b64 	%rd<5>;

	ld.param.u64 	%rd1, [_Z11randomize_bP10collectioni_param_0];
	ld.param.u32 	%r2, [_Z11randomize_bP10collectioni_param_1];
	mov.u32 	%r3, %ctaid.x;
	mov.u32 	%r4, %ntid.x;
	mov.u32 	%r5, %tid.x;
	mad.lo.s32 	%r1, %r3, %r4, %r5;
	setp.ge.s32 	%p1, %r1, %r2;
	@%p1 bra 	$L__BB3_2;
	cvta.to.global.u64 	%rd2, %rd1;
	xor.b32  	%r6, %r1, -1429050551;
	mul.lo.s32 	%r7, %r6, 1099087573;
	setp.gt.s32 	%p2, %r1, -1;
	selp.b32 	%r8, -638133224, -1940497825, %p2;
	add.s32 	%r9, %r8, %r7;
	add.s32 	%r10, %r7, 123456789;
	xor.b32  	%r11, %r7, 362436069;
	add.s32 	%r12, %r7, 5783321;
	shr.u32 	%r13, %r10, 2;
	xor.b32  	%r14, %r13, %r10;
	shl.b32 	%r15, %r12, 4;
	shl.b32 	%r16, %r14, 1;
	xor.b32  	%r17, %r15, %r16;
	xor.b32  	%r18, %r17, %r12;
	xor.b32  	%r19, %r18, %r14;
	add.s32 	%r20, %r9, %r19;
	add.s32 	%r21, %r20, 362437;
	cvt.rn.f32.u32 	%f1, %r21;
	fma.rn.f32 	%f2, %f1, 0f2F800000, 0f2F000000;
	mul.wide.s32 	%rd3, %r1, 12;
	add.s64 	%rd4, %rd2, %rd3;
	st.global.f32 	[%rd4], %f2;
	shr.u32 	%r22, %r11, 2;
	xor.b32  	%r23, %r22, %r11;
	shl.b32 	%r24, %r19, 4;
	shl.b32 	%r25, %r23, 1;
	xor.b32  	%r26, %r25, %r24;
	xor.b32  	%r27, %r26, %r23;
	xor.b32  	%r28, %r27, %r19;
	add.s32 	%r29, %r9, %r28;
	add.s32 	%r30, %r29, 724874;
	cvt.rn.f32.u32 	%f3, %r30;
	fma.rn.f32 	%f4, %f3, 0f2F800000, 0f2F000000;
	st.global.f32 	[%rd4+4], %f4;
$L__BB3_2:
	ret;

}
	// .globl	_Z5add_bP10collectioni
.visible .entry _Z5add_bP10collectioni(
	.param .u64 .ptr .align 1 _Z5add_bP10collectioni_param_0,
	.param .u32 _Z5add_bP10collectioni_param_1
)
{
	.reg .pred 	%p<2>;
	.reg .b32 	%r<6>;
	.reg .b32 	%f<4>;
	.reg .b64 	%rd<5>;

	ld.param.u64 	%rd1, [_Z5add_bP10collectioni_param_0];
	ld.param.u32 	%r2, [_Z5add_bP10collectioni_param_1];
	mov.u32 	%r3, %ctaid.x;
	mov.u32 	%r4, %ntid.x;
	mov.u32 	%r5, %tid.x;
	mad.lo.s32 	%r1, %r3, %r4, %r5;
	setp.ge.s32 	%p1, %r1, %r2;
	@%p1 bra 	$L__BB4_2;
	cvta.to.global.u64 	%rd2, %rd1;
	mul.wide.s32 	%rd3, %r1, 12;
	add.s64 	%rd4, %rd2, %rd3;
	ld.global.f32 	%f1, [%rd4];
	ld.global.f32 	%f2, [%rd4+4];
	add.f32 	%f3, %f1, %f2;
	st.global.f32 	[%rd4+8], %f3;
$L__BB4_2:
	ret;

}


// ===== COMPILED SASS (sm_100) =====

	.target	sm_100

	.elftype	@"ET_EXEC"


//--------------------- .note.nv.tkinfo           --------------------------
	.section	.note.nv.tkinfo,"",@"SHT_NOTE"
	.sectionflags	@"SHF_NOTE_NV_TKINFO"
	.tkinfo
        /*0018*/ 	.word	0x00000002
        /*0030*/ 	.string	""
        /*0030*/ 	.string	"ptxas"
        /*0030*/ 	.string	"Cuda compilation tools, release 13.0, V13.0.88"
        /*0030*/ 	.string	"Build cuda_13.0.r13.0/compiler.36424714_0"
        /*0030*/ 	.string	"-arch sm_100 -m 64 "



//--------------------- .note.nv.cuinfo           --------------------------
	.section	.note.nv.cuinfo,"",@"SHT_NOTE"
	.sectionflags	@"SHF_NOTE_NV_CUINFO"
        /*0018*/ 	.short	0x0002
        /*001a*/ 	.short	0x0064
        /*001c*/ 	.short	0x0082
	.zero		2


//--------------------- .nv.info                  --------------------------
	.section	.nv.info,"",@"SHT_CUDA_INFO"
	.align	4


	//----- nvinfo : EIATTR_REGCOUNT
	.align		4
        /*0000*/ 	.byte	0x04, 0x2f
        /*0002*/ 	.short	(.L_10 - .L_9)
	.align		4
.L_9:
        /*0004*/ 	.word	index@(_Z11init_curandP17curandStateXORWOWi)
        /*0008*/ 	.word	0x0000000e


	//----- nvinfo : EIATTR_FRAME_SIZE
	.align		4
.L_10:
        /*000c*/ 	.byte	0x04, 0x11
        /*000e*/ 	.short	(.L_12 - .L_11)
	.align		4
.L_11:
        /*0010*/ 	.word	index@(_Z11init_curandP17curandStateXORWOWi)
        /*0014*/ 	.word	0x00000000


	//----- nvinfo : EIATTR_REGCOUNT
	.align		4
.L_12:
        /*0018*/ 	.byte	0x04, 0x2f
        /*001a*/ 	.short	(.L_14 - .L_13)
	.align		4
.L_13:
        /*001c*/ 	.word	index@(_Z9randomizeP17curandStateXORWOWPfi)
        /*0020*/ 	.word	0x00000016


	//----- nvinfo : EIATTR_FRAME_SIZE
	.align		4
.L_14:
        /*0024*/ 	.byte	0x04, 0x11
        /*0026*/ 	.short	(.L_16 - .L_15)
	.align		4
.L_15:
        /*0028*/ 	.word	index@(_Z9randomizeP17curandStateXORWOWPfi)
        /*002c*/ 	.word	0x00000000


	//----- nvinfo : EIATTR_REGCOUNT
	.align		4
.L_16:
        /*0030*/ 	.byte	0x04, 0x2f
        /*0032*/ 	.short	(.L_18 - .L_17)
	.align		4
.L_17:
        /*0034*/ 	.word	index@(_Z3addPfS_S_i)
        /*0038*/ 	.word	0x0000000c


	//----- nvinfo : EIATTR_FRAME_SIZE
	.align		4
.L_18:
        /*003c*/ 	.byte	0x04, 0x11
        /*003e*/ 	.short	(.L_20 - .L_19)
	.align		4
.L_19:
        /*0040*/ 	.word	index@(_Z3addPfS_S_i)
        /*0044*/ 	.word	0x00000000


	//----- nvinfo : EIATTR_REGCOUNT
	.align		4
.L_20:
        /*0048*/ 	.byte	0x04, 0x2f
        /*004a*/ 	.short	(.L_22 - .L_21)
	.align		4
.L_21:
        /*004c*/ 	.word	index@(_Z11randomize_bP10collectioni)
        /*0050*/ 	.word	0x0000000c


	//----- nvinfo : EIATTR_FRAME_SIZE
	.align		4
.L_22:
        /*0054*/ 	.byte	0x04, 0x11
        /*0056*/ 	.short	(.L_24 - .L_23)
	.align		4
.L_23:
        /*0058*/ 	.word	index@(_Z11randomize_bP10collectioni)
        /*005c*/ 	.word	0x00000000


	//----- nvinfo : EIATTR_REGCOUNT
	.align		4
.L_24:
        /*0060*/ 	.byte	0x04, 0x2f
        /*0062*/ 	.short	(.L_26 - .L_25)
	.align		4
.L_25:
        /*0064*/ 	.word	index@(_Z5add_bP10collectioni)
        /*0068*/ 	.word	0x00000008


	//----- nvinfo : EIATTR_FRAME_SIZE
	.align		4
.L_26:
        /*006c*/ 	.byte	0x04, 0x11
        /*006e*/ 	.short	(.L_28 - .L_27)
	.align		4
.L_27:
        /*0070*/ 	.word	index@(_Z5add_bP10collectioni)
        /*0074*/ 	.word	0x00000000


	//----- nvinfo : EIATTR_MIN_STACK_SIZE
	.align		4
.L_28:
        /*0078*/ 	.byte	0x04, 0x12
        /*007a*/ 	.short	(.L_30 - .L_29)
	.align		4
.L_29:
        /*007c*/ 	.word	index@(_Z5add_bP10collectioni)
        /*0080*/ 	.word	0x00000000


	//----- nvinfo : EIATTR_MIN_STACK_SIZE
	.align		4
.L_30:
        /*0084*/ 	.byte	0x04, 0x12
        /*0086*/ 	.short	(.L_32 - .L_31)
	.align		4
.L_31:
        /*0088*/ 	.word	index@(_Z11randomize_bP10collectioni)
        /*008c*/ 	.word	0x00000000


	//----- nvinfo : EIATTR_MIN_STACK_SIZE
	.align		4
.L_32:
        /*0090*/ 	.byte	0x04, 0x12
        /*0092*/ 	.short	(.L_34 - .L_33)
	.align		4
.L_33:
        /*0094*/ 	.word	index@(_Z3addPfS_S_i)
        /*0098*/ 	.word	0x00000000


	//----- nvinfo : EIATTR_MIN_STACK_SIZE
	.align		4
.L_34:
        /*009c*/ 	.byte	0x04, 0x12
        /*009e*/ 	.short	(.L_36 - .L_35)
	.align		4
.L_35:
        /*00a0*/ 	.word	index@(_Z9randomizeP17curandStateXORWOWPfi)
        /*00a4*/ 	.word	0x00000000


	//----- nvinfo : EIATTR_MIN_STACK_SIZE
	.align		4
.L_36:
        /*00a8*/ 	.byte	0x04, 0x12
        /*00aa*/ 	.short	(.L_38 - .L_37)
	.align		4
.L_37:
        /*00ac*/ 	.word	index@(_Z11init_curandP17curandStateXORWOWi)
        /*00b0*/ 	.word	0x00000000
.L_38:


//--------------------- .nv.compat                --------------------------
	.section	.nv.compat,"",@"SHT_CUDA_COMPAT_INFO"
	.align	4
        /*0000*/ 	.byte	0x02, 0x09, 0x00, 0x00, 0x02, 0x02, 0x01, 0x00, 0x02, 0x05, 0x05, 0x00, 0x03, 0x07, 0x01, 0x01
        /*0010*/ 	.byte	0x02, 0x03, 0x00, 0x00, 0x02, 0x06, 0x01, 0x00, 0x04, 0x0b, 0x08, 0x00, 0x09, 0x00, 0x00, 0x00
        /*0020*/ 	.byte	0x00, 0x00, 0x00, 0x00


//--------------------- .nv.info._Z5add_bP10collectioni --------------------------
	.section	.nv.info._Z5add_bP10collectioni,"",@"SHT_CUDA_INFO"
	.sectionflags	@""
	.align	4


	//----- nvinfo : EIATTR_CUDA_API_VERSION
	.align		4
        /*0000*/ 	.byte	0x04, 0x37
        /*0002*/ 	.short	(.L_40 - .L_39)
.L_39:
        /*0004*/ 	.word	0x00000082


	//----- nvinfo : EIATTR_KPARAM_INFO
	.align		4
.L_40:
        /*0008*/ 	.byte	0x04, 0x17
        /*000a*/ 	.short	(.L_42 - .L_41)
.L_41:
        /*000c*/ 	.word	0x00000000
        /*0010*/ 	.short	0x0001
        /*0012*/ 	.short	0x0008
        /*0014*/ 	.byte	0x00, 0xf0, 0x11, 0x00


	//----- nvinfo : EIATTR_KPARAM_INFO
	.align		4
.L_42:
        /*0018*/ 	.byte	0x04, 0x17
        /*001a*/ 	.short	(.L_44 - .L_43)
.L_43:
        /*001c*/ 	.word	0x00000000
        /*0020*/ 	.short	0x0000
        /*0022*/ 	.short	0x0000
        /*0024*/ 	.byte	0x00, 0xf5, 0x21, 0x00


	//----- nvinfo : EIATTR_SPARSE_MMA_MASK
	.align		4
.L_44:
        /*0028*/ 	.byte	0x03, 0x50
        /*002a*/ 	.short	0x0000


	//----- nvinfo : EIATTR_MAXREG_COUNT
	.align		4
        /*002c*/ 	.byte	0x03, 0x1b
        /*002e*/ 	.short	0x00ff


	//----- nvinfo : EIATTR_MERCURY_ISA_VERSION
	.align		4
        /*0030*/ 	.byte	0x03, 0x5f
        /*0032*/ 	.short	0x0101


	//----- nvinfo : EIATTR_VRC_CTA_INIT_COUNT
	.align		4
        /*0034*/ 	.byte	0x02, 0x4a
	.zero		1
	.zero		1


	//----- nvinfo : EIATTR_EXIT_INSTR_OFFSETS
	.align		4
        /*0038*/ 	.byte	0x04, 0x1c
        /*003a*/ 	.short	(.L_46 - .L_45)


	//   ....[0]....
.L_45:
        /*003c*/ 	.word	0x00000070


	//   ....[1]....
        /*0040*/ 	.word	0x000000f0


	//----- nvinfo : EIATTR_CBANK_PARAM_SIZE
	.align		4
.L_46:
        /*0044*/ 	.byte	0x03, 0x19
        /*0046*/ 	.short	0x000c


	//----- nvinfo : EIATTR_PARAM_CBANK
	.align		4
        /*0048*/ 	.byte	0x04, 0x0a
        /*004a*/ 	.short	(.L_48 - .L_47)
	.align		4
.L_47:
        /*004c*/ 	.word	index@(.nv.constant0._Z5add_bP10collectioni)
        /*0050*/ 	.short	0x0380
        /*0052*/ 	.short	0x000c


	//----- nvinfo : EIATTR_SW_WAR
	.align		4
.L_48:
        /*0054*/ 	.byte	0x04, 0x36
        /*0056*/ 	.short	(.L_50 - .L_49)
.L_49:
        /*0058*/ 	.word	0x00000008
.L_50:


//--------------------- .nv.info._Z11randomize_bP10collectioni --------------------------
	.section	.nv.info._Z11randomize_bP10collectioni,"",@"SHT_CUDA_INFO"
	.sectionflags	@""
	.align	4


	//----- nvinfo : EIATTR_CUDA_API_VERSION
	.align		4
        /*0000*/ 	.byte	0x04, 0x37
        /*0002*/ 	.short	(.L_52 - .L_51)
.L_51:
        /*0004*/ 	.word	0x00000082


	//----- nvinfo : EIATTR_KPARAM_INFO
	.align		4
.L_52:
        /*0008*/ 	.byte	0x04, 0x17
        /*000a*/ 	.short	(.L_54 - .L_53)
.L_53:
        /*000c*/ 	.word	0x00000000
        /*0010*/ 	.short	0x0001
        /*0012*/ 	.short	0x0008
        /*0014*/ 	.byte	0x00, 0xf0, 0x11, 0x00


	//----- nvinfo : EIATTR_KPARAM_INFO
	.align		4
.L_54:
        /*0018*/ 	.byte	0x04, 0x17
        /*001a*/ 	.short	(.L_56 - .L_55)
.L_55:
        /*001c*/ 	.word	0x00000000
        /*0020*/ 	.short	0x0000
        /*0022*/ 	.short	0x0000
        /*0024*/ 	.byte	0x00, 0xf5, 0x21, 0x00


	//----- nvinfo : EIATTR_SPARSE_MMA_MASK
	.align		4
.L_56:
        /*0028*/ 	.byte	0x03, 0x50
        /*002a*/ 	.short	0x0000


	//----- nvinfo : EIATTR_MAXREG_COUNT
	.align		4
        /*002c*/ 	.byte	0x03, 0x1b
        /*002e*/ 	.short	0x00ff


	//----- nvinfo : EIATTR_MERCURY_ISA_VERSION
	.align		4
        /*0030*/ 	.byte	0x03, 0x5f
        /*0032*/ 	.short	0x0101


	//----- nvinfo : EIATTR_VRC_CTA_INIT_COUNT
	.align		4
        /*0034*/ 	.byte	0x02, 0x4a
	.zero		1
	.zero		1


	//----- nvinfo : EIATTR_EXIT_INSTR_OFFSETS
	.align		4
        /*0038*/ 	.byte	0x04, 0x1c
        /*003a*/ 	.short	(.L_58 - .L_57)


	//   ....[0]....
.L_57:
        /*003c*/ 	.word	0x00000070


	//   ....[1]....
        /*0040*/ 	.word	0x00000280


	//----- nvinfo : EIATTR_CBANK_PARAM_SIZE
	.align		4
.L_58:
        /*0044*/ 	.byte	0x03, 0x19
        /*0046*/ 	.short	0x000c


	//----- nvinfo : EIATTR_PARAM_CBANK
	.align		4
        /*0048*/ 	.byte	0x04, 0x0a
        /*004a*/ 	.short	(.L_60 - .L_59)
	.align		4
.L_59:
        /*004c*/ 	.word	index@(.nv.constant0._Z11randomize_bP10collectioni)
        /*0050*/ 	.short	0x0380
        /*0052*/ 	.short	0x000c


	//----- nvinfo : EIATTR_SW_WAR
	.align		4
.L_60:
        /*0054*/ 	.byte	0x04, 0x36
        /*0056*/ 	.short	(.L_62 - .L_61)
.L_61:
        /*0058*/ 	.word	0x00000008
.L_62:


//--------------------- .nv.info._Z3addPfS_S_i    --------------------------
	.section	.nv.info._Z3addPfS_S_i,"",@"SHT_CUDA_INFO"
	.sectionflags	@""
	.align	4


	//----- nvinfo : EIATTR_CUDA_API_VERSION
	.align		4
        /*0000*/ 	.byte	0x04, 0x37
        /*0002*/ 	.short	(.L_64 - .L_63)
.L_63:
        /*0004*/ 	.word	0x00000082


	//----- nvinfo : EIATTR_KPARAM_INFO
	.align		4
.L_64:
        /*0008*/ 	.byte	0x04, 0x17
        /*000a*/ 	.short	(.L_66 - .L_65)
.L_65:
        /*000c*/ 	.word	0x00000000
        /*0010*/ 	.short	0x0003
        /*0012*/ 	.short	0x0018
        /*0014*/ 	.byte	0x00, 0xf0, 0x11, 0x00


	//----- nvinfo : EIATTR_KPARAM_INFO
	.align		4
.L_66:
        /*0018*/ 	.byte	0x04, 0x17
        /*001a*/ 	.short	(.L_68 - .L_67)
.L_67:
        /*001c*/ 	.word	0x00000000
        /*0020*/ 	.short	0x0002
        /*0022*/ 	.short	0x0010
        /*0024*/ 	.byte	0x00, 0xf5, 0x21, 0x00


	//----- nvinfo : EIATTR_KPARAM_INFO
	.align		4
.L_68:
        /*0028*/ 	.byte	0x04, 0x17
        /*002a*/ 	.short	(.L_70 - .L_69)
.L_69:
        /*002c*/ 	.word	0x00000000
        /*0030*/ 	.short	0x0001
        /*0032*/ 	.short	0x0008
        /*0034*/ 	.byte	0x00, 0xf5, 0x21, 0x00


	//----- nvinfo : EIATTR_KPARAM_INFO
	.align		4
.L_70:
        /*0038*/ 	.byte	0x04, 0x17
        /*003a*/ 	.short	(.L_72 - .L_71)
.L_71:
        /*003c*/ 	.word	0x00000000
        /*0040*/ 	.short	0x0000
        /*0042*/ 	.short	0x0000
        /*0044*/ 	.byte	0x00, 0xf5, 0x21, 0x00


	//----- nvinfo : EIATTR_SPARSE_MMA_MASK
	.align		4
.L_72:
        /*0048*/ 	.byte	0x03, 0x50
        /*004a*/ 	.short	0x0000


	//----- nvinfo : EIATTR_MAXREG_COUNT
	.align		4
        /*004c*/ 	.byte	0x03, 0x1b
        /*004e*/ 	.short	0x00ff


	//----- nvinfo : EIATTR_MERCURY_ISA_VERSION
	.align		4
        /*0050*/ 	.byte	0x03, 0x5f
        /*0052*/ 	.short	0x0101


	//----- nvinfo : EIATTR_VRC_CTA_INIT_COUNT
	.align		4
        /*0054*/ 	.byte	0x02, 0x4a
	.zero		1
	.zero		1


	//----- nvinfo : EIATTR_EXIT_INSTR_OFFSETS
	.align		4
        /*0058*/ 	.byte	0x04, 0x1c
        /*005a*/ 	.short	(.L_74 - .L_73)


	//   ....[0]....
.L_73:
        /*005c*/ 	.word	0x00000070


	//   ....[1]....
        /*0060*/ 	.word	0x00000130


	//----- nvinfo : EIATTR_CBANK_PARAM_SIZE
	.align		4
.L_74:
        /*0064*/ 	.byte	0x03, 0x19
        /*0066*/ 	.short	0x001c


	//----- nvinfo : EIATTR_PARAM_CBANK
	.align		4
        /*0068*/ 	.byte	0x04, 0x0a
        /*006a*/ 	.short	(.L_76 - .L_75)
	.align		4
.L_75:
        /*006c*/ 	.word	index@(.nv.constant0._Z3addPfS_S_i)
        /*0070*/ 	.short	0x0380
        /*0072*/ 	.short	0x001c


	//----- nvinfo : EIATTR_SW_WAR
	.align		4
.L_76:
        /*0074*/ 	.byte	0x04, 0x36
        /*0076*/ 	.short	(.L_78 - .L_77)
.L_77:
        /*0078*/ 	.word	0x00000008
.L_78:


//--------------------- .nv.info._Z9randomizeP17curandStateXORWOWPfi --------------------------
	.section	.nv.info._Z9randomizeP17curandStateXORWOWPfi,"",@"SHT_CUDA_INFO"
	.sectionflags	@""
	.align	4


	//----- nvinfo : EIATTR_CUDA_API_VERSION
	.align		4
        /*0000*/ 	.byte	0x04, 0x37
        /*0002*/ 	.short	(.L_80 - .L_79)
.L_79:
        /*0004*/ 	.word	0x00000082


	//----- nvinfo : EIATTR_KPARAM_INFO
	.align		4
.L_80:
        /*0008*/ 	.byte	0x04, 0x17
        /*000a*/ 	.short	(.L_82 - .L_81)
.L_81:
        /*000c*/ 	.word	0x00000000
        /*0010*/ 	.short	0x0002
        /*0012*/ 	.short	0x0010
        /*0014*/ 	.byte	0x00, 0xf0, 0x11, 0x00


	//----- nvinfo : EIATTR_KPARAM_INFO
	.align		4
.L_82:
        /*0018*/ 	.byte	0x04, 0x17
        /*001a*/ 	.short	(.L_84 - .L_83)
.L_83:
        /*001c*/ 	.word	0x00000000
        /*0020*/ 	.short	0x0001
        /*0022*/ 	.short	0x0008
        /*0024*/ 	.byte	0x00, 0xf5, 0x21, 0x00


	//----- nvinfo : EIATTR_KPARAM_INFO
	.align		4
.L_84:
        /*0028*/ 	.byte	0x04, 0x17
        /*002a*/ 	.short	(.L_86 - .L_85)
.L_85:
        /*002c*/ 	.word	0x00000000
        /*0030*/ 	.short	0x0000
        /*0032*/ 	.short	0x0000
        /*0034*/ 	.byte	0x00, 0xf5, 0x21, 0x00


	//----- nvinfo : EIATTR_SPARSE_MMA_MASK
	.align		4
.L_86:
        /*0038*/ 	.byte	0x03, 0x50
        /*003a*/ 	.short	0x0000


	//----- nvinfo : EIATTR_MAXREG_COUNT
	.align		4
        /*003c*/ 	.byte	0x03, 0x1b
        /*003e*/ 	.short	0x00ff


	//----- nvinfo : EIATTR_MERCURY_ISA_VERSION
	.align		4
        /*0040*/ 	.byte	0x03, 0x5f
        /*0042*/ 	.short	0x0101


	//----- nvinfo : EIATTR_VRC_CTA_INIT_COUNT
	.align		4
        /*0044*/ 	.byte	0x02, 0x4a
	.zero		1
	.zero		1


	//----- nvinfo : EIATTR_EXIT_INSTR_OFFSETS
	.align		4
        /*0048*/ 	.byte	0x04, 0x1c
        /*004a*/ 	.short	(.L_88 - .L_87)


	//   ....[0]....
.L_87:
        /*004c*/ 	.word	0x00000070


	//   ....[1]....
        /*0050*/ 	.word	0x00000230


	//----- nvinfo : EIATTR_CBANK_PARAM_SIZE
	.align		4
.L_88:
        /*0054*/ 	.byte	0x03, 0x19
        /*0056*/ 	.short	0x0014


	//----- nvinfo : EIATTR_PARAM_CBANK
	.align		4
        /*0058*/ 	.byte	0x04, 0x0a
        /*005a*/ 	.short	(.L_90 - .L_89)
	.align		4
.L_89:
        /*005c*/ 	.word	index@(.nv.constant0._Z9randomizeP17curandStateXORWOWPfi)
        /*0060*/ 	.short	0x0380
        /*0062*/ 	.short	0x0014


	//----- nvinfo : EIATTR_SW_WAR
	.align		4
.L_90:
        /*0064*/ 	.byte	0x04, 0x36
        /*0066*/ 	.short	(.L_92 - .L_91)
.L_91:
        /*0068*/ 	.word	0x00000008
.L_92:


//--------------------- .nv.info._Z11init_curandP17curandStateXORWOWi --------------------------
	.section	.nv.info._Z11init_curandP17curandStateXORWOWi,"",@"SHT_CUDA_INFO"
	.sectionflags	@""
	.align	4


	//----- nvinfo : EIATTR_CUDA_API_VERSION
	.align		4
        /*0000*/ 	.byte	0x04, 0x37
        /*0002*/ 	.short	(.L_94 - .L_93)
.L_93:
        /*0004*/ 	.word	0x00000082


	//----- nvinfo : EIATTR_KPARAM_INFO
	.align		4
.L_94:
        /*0008*/ 	.byte	0x04, 0x17
        /*000a*/ 	.short	(.L_96 - .L_95)
.L_95:
        /*000c*/ 	.word	0x00000000
        /*0010*/ 	.short	0x0001
        /*0012*/ 	.short	0x0008
        /*0014*/ 	.byte	0x00, 0xf0, 0x11, 0x00


	//----- nvinfo : EIATTR_KPARAM_INFO
	.align		4
.L_96:
        /*0018*/ 	.byte	0x04, 0x17
        /*001a*/ 	.short	(.L_98 - .L_97)
.L_97:
        /*001c*/ 	.word	0x00000000
        /*0020*/ 	.short	0x0000
        /*0022*/ 	.short	0x0000
        /*0024*/ 	.byte	0x00, 0xf5, 0x21, 0x00


	//----- nvinfo : EIATTR_SPARSE_MMA_MASK
	.align		4
.L_98:
        /*0028*/ 	.byte	0x03, 0x50
        /*002a*/ 	.short	0x0000


	//----- nvinfo : EIATTR_MAXREG_COUNT
	.align		4
        /*002c*/ 	.byte	0x03, 0x1b
        /*002e*/ 	.short	0x00ff


	//----- nvinfo : EIATTR_MERCURY_ISA_VERSION
	.align		4
        /*0030*/ 	.byte	0x03, 0x5f
        /*0032*/ 	.short	0x0101


	//----- nvinfo : EIATTR_VRC_CTA_INIT_COUNT
	.align		4
        /*0034*/ 	.byte	0x02, 0x4a
	.zero		1
	.zero		1


	//----- nvinfo : EIATTR_EXIT_INSTR_OFFSETS
	.align		4
        /*0038*/ 	.byte	0x04, 0x1c
        /*003a*/ 	.short	(.L_100 - .L_99)


	//   ....[0]....
.L_99:
        /*003c*/ 	.word	0x00000070


	//   ....[1]....
        /*0040*/ 	.word	0x000001c0


	//----- nvinfo : EIATTR_CBANK_PARAM_SIZE
	.align		4
.L_100:
        /*0044*/ 	.byte	0x03, 0x19
        /*0046*/ 	.short	0x000c


	//----- nvinfo : EIATTR_PARAM_CBANK
	.align		4
        /*0048*/ 	.byte	0x04, 0x0a
        /*004a*/ 	.short	(.L_102 - .L_101)
	.align		4
.L_101:
        /*004c*/ 	.word	index@(.nv.constant0._Z11init_curandP17curandStateXORWOWi)
        /*0050*/ 	.short	0x0380
        /*0052*/ 	.short	0x000c


	//----- nvinfo : EIATTR_SW_WAR
	.align		4
.L_102:
        /*0054*/ 	.byte	0x04, 0x36
        /*0056*/ 	.short	(.L_104 - .L_103)
.L_103:
        /*0058*/ 	.word	0x00000008
.L_104:


//--------------------- .nv.callgraph             --------------------------
	.section	.nv.callgraph,"",@"SHT_CUDA_CALLGRAPH"
	.align	4
	.sectionentsize	8
	.align		4
        /*0000*/ 	.word	0x00000000
	.align		4
        /*0004*/ 	.word	0xffffffff
	.align		4
        /*0008*/ 	.word	0x00000000
	.align		4
        /*000c*/ 	.word	0xfffffffe
	.align		4
        /*0010*/ 	.word	0x00000000
	.align		4
        /*0014*/ 	.word	0xfffffffd
	.align		4
        /*0018*/ 	.word	0x00000000
	.align		4
        /*001c*/ 	.word	0xfffffffc


//--------------------- .nv.constant4             --------------------------
	.section	.nv.constant4,"a",@progbits
	.align	8
	.align		8
.nv.constant4:
        /*0000*/ 	.dword	precalc_xorwow_matrix
	.align		8
        /*0008*/ 	.dword	precalc_xorwow_offset_matrix
	.align		8
        /*0010*/ 	.dword	mrg32k3aM1
	.align		8
        /*0018*/ 	.dword	mrg32k3aM2
	.align		8
        /*0020*/ 	.dword	mrg32k3aM1SubSeq
	.align		8
        /*0028*/ 	.dword	mrg32k3aM2SubSeq
	.align		8
        /*0030*/ 	.dword	mrg32k3aM1Seq
	.align		8
        /*0038*/ 	.dword	mrg32k3aM2Seq


//--------------------- .nv.constant3             --------------------------
	.section	.nv.constant3,"a",@progbits
	.align	8
.nv.constant3:
	.type		__cr_lgamma_table,@object
	.size		__cr_lgamma_table,(.L_8 - __cr_lgamma_table)
__cr_lgamma_table:
        /*0000*/ 	.byte	0x00, 0x00, 0x00, 0x00, 0x00, 0x00, 0x00, 0x00, 0x00, 0x00, 0x00, 0x00, 0x00, 0x00, 0x00, 0x00
        /*0010*/ 	.byte	0xef, 0x39, 0xfa, 0xfe, 0x42, 0x2e, 0xe6, 0x3f, 0x02, 0x20, 0x2a, 0xfa, 0x0b, 0xab, 0xfc, 0x3f
        /*0020*/ 	.byte	0xf9, 0x2c, 0x92, 0x7c, 0xa7, 0x6c, 0x09, 0x40, 0xc9, 0x79, 0x44, 0x3c, 0x64, 0x26, 0x13, 0x40
        /*0030*/ 	.byte	0xca, 0x01, 0xcf, 0x3a, 0x27, 0x51, 0x1a, 0x40, 0x30, 0xcc, 0x2d, 0xf3, 0xe1, 0x0c, 0x21, 0x40
        /*0040*/ 	.byte	0x0d, 0xb7, 0xfc, 0x82, 0x8e, 0x35, 0x25, 0x40
.L_8:


//--------------------- .text._Z5add_bP10collectioni --------------------------
	.section	.text._Z5add_bP10collectioni,"ax",@progbits
	.align	128
        .global         _Z5add_bP10collectioni
        .type           _Z5add_bP10collectioni,@function
        .size           _Z5add_bP10collectioni,(.L_x_5 - _Z5add_bP10collectioni)
        .other          _Z5add_bP10collectioni,@"STO_CUDA_ENTRY STV_DEFAULT"
_Z5add_bP10collectioni:
.text._Z5add_bP10collectioni:
[----:B------:R-:W-:Y:S01]  /*0000*/  LDC R1, c[0x0][0x37c] ;  /* 0x0000df00ff017b82 */ /* 0x000fe20000000800 */
[----:B------:R-:W0:Y:S07]  /*0010*/  S2R R0, SR_TID.X ;  /* 0x0000000000007919 */ /* 0x000e2e0000002100 */
[----:B------:R-:W0:Y:S01]  /*0020*/  S2UR UR4, SR_CTAID.X ;  /* 0x00000000000479c3 */ /* 0x000e220000002500 */
[----:B------:R-:W1:Y:S07]  /*0030*/  LDCU UR5, c[0x0][0x388] ;  /* 0x00007100ff0577ac */ /* 0x000e6e0008000800 */
[----:B------:R-:W0:Y:S02]  /*0040*/  LDC R5, c[0x0][0x360] ;  /* 0x0000d800ff057b82 */ /* 0x000e240000000800 */
[----:B0-----:R-:W-:-:S05]  /*0050*/  IMAD R5, R5, UR4, R0 ;  /* 0x0000000405057c24 */ /* 0x001fca000f8e0200 */
[----:B-1----:R-:W-:-:S13]  /*0060*/  ISETP.GE.AND P0, PT, R5, UR5, PT ;  /* 0x0000000505007c0c */ /* 0x002fda000bf06270 */
[----:B------:R-:W-:Y:S05]  /*0070*/  @P0 EXIT ;  /* 0x000000000000094d */ /* 0x000fea0003800000 */
[----:B------:R-:W0:Y:S01]  /*0080*/  LDC.64 R2, c[0x0][0x380] ;  /* 0x0000e000ff027b82 */ /* 0x000e220000000a00 */
[----:B------:R-:W1:Y:S01]  /*0090*/  LDCU.64 UR4, c[0x0][0x358] ;  /* 0x00006b00ff0477ac */ /* 0x000e620008000a00 */
[----:B0-----:R-:W-:-:S05]  /*00a0*/  IMAD.WIDE R2, R5, 0xc, R2 ;  /* 0x0000000c05027825 */ /* 0x001fca00078e0202 */
[----:B-1----:R-:W2:Y:S04]  /*00b0*/  LDG.E R0, desc[UR4][R2.64] ;  /* 0x0000000402007981 */ /* 0x002ea8000c1e1900 */
[----:B------:R-:W2:Y:S02]  /*00c0*/  LDG.E R5, desc[UR4][R2.64+0x4] ;  /* 0x0000040402057981 */ /* 0x000ea4000c1e1900 */
[----:B--2---:R-:W-:-:S05]  /*00d0*/  FADD R5, R0, R5 ;  /* 0x0000000500057221 */ /* 0x004fca0000000000 */
[----:B------:R-:W-:Y:S01]  /*00e0*/  STG.E desc[UR4][R2.64+0x8], R5 ;  /* 0x0000080502007986 */ /* 0x000fe2000c101904 */
[----:B------:R-:W-:Y:S05]  /*00f0*/  EXIT ;  /* 0x000000000000794d */ /* 0x000fea0003800000 */
.L_x_0:
[----:B------:R-:W-:-:S00]  /*0100*/  BRA `(.L_x_0) ;  /* 0xfffffffc00fc7947 */ /* 0x000fc0000383ffff */
[----:B------:R-:W-:-:S00]  /*0110*/  NOP ;  /* 0x0000000000007918 */ /* 0x000fc00000000000 */
        /* <DEDUP_REMOVED lines=14> */
.L_x_5:


//--------------------- .text._Z11randomize_bP10collectioni --------------------------
	.section	.text._Z11randomize_bP10collectioni,"ax",@progbits
	.align	128
        .global         _Z11randomize_bP10collectioni
        .type           _Z11randomize_bP10collectioni,@function
        .size           _Z11randomize_bP10collectioni,(.L_x_6 - _Z11randomize_bP10collectioni)
        .other          _Z11randomize_bP10collectioni,@"STO_CUDA_ENTRY STV_DEFAULT"
_Z11randomize_bP10collectioni:
.text._Z11randomize_bP10collectioni:
        /* <DEDUP_REMOVED lines=8> */
[C---:B------:R-:W-:Y:S01]  /*0080*/  LOP3.LUT R0, R5.reuse, 0xaad26b49, RZ, 0x3c, !PT ;  /* 0xaad26b4905007812 */ /* 0x040fe200078e3cff */
[----:B------:R-:W0:Y:S01]  /*0090*/  LDCU.64 UR4, c[0x0][0x358] ;  /* 0x00006b00ff0477ac */ /* 0x000e220008000a00 */
[----:B------:R-:W-:-:S03]  /*00a0*/  ISETP.GT.AND P0, PT, R5, -0x1, PT ;  /* 0xffffffff0500780c */ /* 0x000fc60003f04270 */
[----:B------:R-:W-:-:S04]  /*00b0*/  IMAD R0, R0, 0x4182bed5, RZ ;  /* 0x4182bed500007824 */ /* 0x000fc800078e02ff */
[C---:B------:R-:W-:Y:S02]  /*00c0*/  VIADD R2, R0.reuse, 0x75bcd15 ;  /* 0x075bcd1500027836 */ /* 0x040fe40000000000 */
[C---:B------:R-:W-:Y:S02]  /*00d0*/  VIADD R3, R0.reuse, 0x583f19 ;  /* 0x00583f1900037836 */ /* 0x040fe40000000000 */
[C---:B------:R-:W-:Y:S01]  /*00e0*/  VIADD R8, R0.reuse, 0xd9f6dc18 ;  /* 0xd9f6dc1800087836 */ /* 0x040fe20000000000 */
[----:B------:R-:W-:Y:S01]  /*00f0*/  SHF.R.U32.HI R7, RZ, 0x2, R2 ;  /* 0x00000002ff077819 */ /* 0x000fe20000011602 */
[----:B------:R-:W-:Y:S02]  /*0100*/  IMAD.SHL.U32 R4, R3, 0x10, RZ ;  /* 0x0000001003047824 */ /* 0x000fe400078e00ff */
[C---:B------:R-:W-:Y:S01]  /*0110*/  @!P0 VIADD R8, R0.reuse, 0x8c565a5f ;  /* 0x8c565a5f00088836 */ /* 0x040fe20000000000 */
[----:B------:R-:W-:Y:S02]  /*0120*/  LOP3.LUT R7, R7, R2, RZ, 0x3c, !PT ;  /* 0x0000000207077212 */ /* 0x000fe400078e3cff */
[----:B------:R-:W-:-:S03]  /*0130*/  LOP3.LUT R2, R0, 0x159a55e5, RZ, 0x3c, !PT ;  /* 0x159a55e500027812 */ /* 0x000fc600078e3cff */
[----:B------:R-:W-:Y:S01]  /*0140*/  IMAD.SHL.U32 R6, R7, 0x2, RZ ;  /* 0x0000000207067824 */ /* 0x000fe200078e00ff */
[----:B------:R-:W-:-:S04]  /*0150*/  SHF.R.U32.HI R9, RZ, 0x2, R2 ;  /* 0x00000002ff097819 */ /* 0x000fc80000011602 */
[----:B------:R-:W-:Y:S02]  /*0160*/  LOP3.LUT R4, R3, R4, R6, 0x96, !PT ;  /* 0x0000000403047212 */ /* 0x000fe400078e9606 */
[----:B------:R-:W-:Y:S01]  /*0170*/  LOP3.LUT R9, R9, 0x159a55e5, R0, 0x96, !PT ;  /* 0x159a55e509097812 */ /* 0x000fe200078e9600 */
[----:B------:R-:W1:Y:S01]  /*0180*/  LDC.64 R2, c[0x0][0x380] ;  /* 0x0000e000ff027b82 */ /* 0x000e620000000a00 */
[----:B------:R-:W-:Y:S01]  /*0190*/  LOP3.LUT R4, R4, R7, RZ, 0x3c, !PT ;  /* 0x0000000704047212 */ /* 0x000fe200078e3cff */
[----:B------:R-:W-:Y:S02]  /*01a0*/  IMAD.MOV.U32 R0, RZ, RZ, 0x2f800000 ;  /* 0x2f800000ff007424 */ /* 0x000fe400078e00ff */
[----:B------:R-:W-:Y:S02]  /*01b0*/  IMAD.SHL.U32 R7, R9, 0x2, RZ ;  /* 0x0000000209077824 */ /* 0x000fe400078e00ff */
[----:B------:R-:W-:-:S05]  /*01c0*/  IMAD.SHL.U32 R6, R4, 0x10, RZ ;  /* 0x0000001004067824 */ /* 0x000fca00078e00ff */
[----:B------:R-:W-:-:S04]  /*01d0*/  LOP3.LUT R7, R9, R7, R6, 0x96, !PT ;  /* 0x0000000709077212 */ /* 0x000fc800078e9606 */
[----:B------:R-:W-:Y:S02]  /*01e0*/  LOP3.LUT R7, R7, R4, RZ, 0x3c, !PT ;  /* 0x0000000407077212 */ /* 0x000fe400078e3cff */
[C---:B------:R-:W-:Y:S02]  /*01f0*/  IADD3 R4, PT, PT, R8.reuse, 0x587c5, R4 ;  /* 0x000587c508047810 */ /* 0x040fe40007ffe004 */
[----:B------:R-:W-:Y:S02]  /*0200*/  IADD3 R7, PT, PT, R8, 0xb0f8a, R7 ;  /* 0x000b0f8a08077810 */ /* 0x000fe40007ffe007 */
[----:B------:R-:W-:Y:S02]  /*0210*/  I2FP.F32.U32 R4, R4 ;  /* 0x0000000400047245 */ /* 0x000fe40000201000 */
[----:B------:R-:W-:Y:S01]  /*0220*/  I2FP.F32.U32 R7, R7 ;  /* 0x0000000700077245 */ /* 0x000fe20000201000 */
[----:B-1----:R-:W-:-:S04]  /*0230*/  IMAD.WIDE R2, R5, 0xc, R2 ;  /* 0x0000000c05027825 */ /* 0x002fc800078e0202 */
[-C--:B------:R-:W-:Y:S01]  /*0240*/  FFMA R5, R4, R0.reuse, 1.1641532182693481445e-10 ;  /* 0x2f00000004057423 */ /* 0x080fe20000000000 */
[----:B------:R-:W-:-:S04]  /*0250*/  FFMA R7, R7, R0, 1.1641532182693481445e-10 ;  /* 0x2f00000007077423 */ /* 0x000fc80000000000 */
[----:B0-----:R-:W-:Y:S04]  /*0260*/  STG.E desc[UR4][R2.64], R5 ;  /* 0x0000000502007986 */ /* 0x001fe8000c101904 */
[----:B------:R-:W-:Y:S01]  /*0270*/  STG.E desc[UR4][R2.64+0x4], R7 ;  /* 0x0000040702007986 */ /* 0x000fe2000c101904 */
[----:B------:R-:W-:Y:S05]  /*0280*/  EXIT ;  /* 0x000000000000794d */ /* 0x000fea0003800000 */
.L_x_1:
        /* <DEDUP_REMOVED lines=15> */
.L_x_6:


//--------------------- .text._Z3addPfS_S_i       --------------------------
	.section	.text._Z3addPfS_S_i,"ax",@progbits
	.align	128
        .global         _Z3addPfS_S_i
        .type           _Z3addPfS_S_i,@function
        .size           _Z3addPfS_S_i,(.L_x_7 - _Z3addPfS_S_i)
        .other          _Z3addPfS_S_i,@"STO_CUDA_ENTRY STV_DEFAULT"
_Z3addPfS_S_i:
.text._Z3addPfS_S_i:
        /* <DEDUP_REMOVED lines=9> */
[----:B------:R-:W1:Y:S07]  /*0090*/  LDCU.64 UR4, c[0x0][0x358] ;  /* 0x00006b00ff0477ac */ /* 0x000e6e0008000a00 */
[----:B------:R-:W2:Y:S08]  /*00a0*/  LDC.64 R4, c[0x0][0x388] ;  /* 0x0000e200ff047b82 */ /* 0x000eb00000000a00 */
[----:B------:R-:W3:Y:S01]  /*00b0*/  LDC.64 R6, c[0x0][0x390] ;  /* 0x0000e400ff067b82 */ /* 0x000ee20000000a00 */
[----:B0-----:R-:W-:-:S06]  /*00c0*/  IMAD.WIDE R2, R9, 0x4, R2 ;  /* 0x0000000409027825 */ /* 0x001fcc00078e0202 */
[----:B-1----:R-:W4:Y:S01]  /*00d0*/  LDG.E R2, desc[UR4][R2.64] ;  /* 0x0000000402027981 */ /* 0x002f22000c1e1900 */
[----:B--2---:R-:W-:-:S06]  /*00e0*/  IMAD.WIDE R4, R9, 0x4, R4 ;  /* 0x0000000409047825 */ /* 0x004fcc00078e0204 */
[----:B------:R-:W4:Y:S01]  /*00f0*/  LDG.E R5, desc[UR4][R4.64] ;  /* 0x0000000404057981 */ /* 0x000f22000c1e1900 */
[----:B---3--:R-:W-:-:S04]  /*0100*/  IMAD.WIDE R6, R9, 0x4, R6 ;  /* 0x0000000409067825 */ /* 0x008fc800078e0206 */
[----:B----4-:R-:W-:-:S05]  /*0110*/  FADD R9, R2, R5 ;  /* 0x0000000502097221 */ /* 0x010fca0000000000 */
[----:B------:R-:W-:Y:S01]  /*0120*/  STG.E desc[UR4][R6.64], R9 ;  /* 0x0000000906007986 */ /* 0x000fe2000c101904 */
[----:B------:R-:W-:Y:S05]  /*0130*/  EXIT ;  /* 0x000000000000794d */ /* 0x000fea0003800000 */
.L_x_2:
        /* <DEDUP_REMOVED lines=12> */
.L_x_7:


//--------------------- .text._Z9randomizeP17curandStateXORWOWPfi --------------------------
	.section	.text._Z9randomizeP17curandStateXORWOWPfi,"ax",@progbits
	.align	128
        .global         _Z9randomizeP17curandStateXORWOWPfi
        .type           _Z9randomizeP17curandStateXORWOWPfi,@function
        .size           _Z9randomizeP17curandStateXORWOWPfi,(.L_x_8 - _Z9randomizeP17curandStateXORWOWPfi)
        .other          _Z9randomizeP17curandStateXORWOWPfi,@"STO_CUDA_ENTRY STV_DEFAULT"
_Z9randomizeP17curandStateXORWOWPfi:
.text._Z9randomizeP17curandStateXORWOWPfi:
        /* <DEDUP_REMOVED lines=10> */
[----:B------:R-:W2:Y:S01]  /*00a0*/  LDC.64 R8, c[0x0][0x388] ;  /* 0x0000e200ff087b82 */ /* 0x000ea20000000a00 */
[----:B0-----:R-:W-:-:S05]  /*00b0*/  IMAD.WIDE R2, R11, 0x30, R2 ;  /* 0x000000300b027825 */ /* 0x001fca00078e0202 */
[----:B-1----:R-:W3:Y:S04]  /*00c0*/  LDG.E.64 R12, desc[UR4][R2.64] ;  /* 0x00000004020c7981 */ /* 0x002ee8000c1e1b00 */
[----:B------:R-:W4:Y:S04]  /*00d0*/  LDG.E.64 R6, desc[UR4][R2.64+0x10] ;  /* 0x0000100402067981 */ /* 0x000f28000c1e1b00 */
[----:B------:R-:W5:Y:S01]  /*00e0*/  LDG.E.64 R4, desc[UR4][R2.64+0x8] ;  /* 0x0000080402047981 */ /* 0x000f62000c1e1b00 */
[----:B------:R-:W-:Y:S02]  /*00f0*/  IMAD.MOV.U32 R15, RZ, RZ, 0x2f800000 ;  /* 0x2f800000ff0f7424 */ /* 0x000fe400078e00ff */
[----:B--2---:R-:W-:Y:S01]  /*0100*/  IMAD.WIDE R8, R11, 0x4, R8 ;  /* 0x000000040b087825 */ /* 0x004fe200078e0208 */
[----:B---3--:R-:W-:-:S03]  /*0110*/  SHF.R.U32.HI R0, RZ, 0x2, R13 ;  /* 0x00000002ff007819 */ /* 0x008fc6000001160d */
[----:B------:R-:W-:Y:S01]  /*0120*/  VIADD R12, R12, 0x587c5 ;  /* 0x000587c50c0c7836 */ /* 0x000fe20000000000 */
[----:B------:R-:W-:Y:S01]  /*0130*/  LOP3.LUT R0, R0, R13, RZ, 0x3c, !PT ;  /* 0x0000000d00007212 */ /* 0x000fe200078e3cff */
[----:B----4-:R-:W-:Y:S01]  /*0140*/  IMAD.SHL.U32 R13, R7, 0x10, RZ ;  /* 0x00000010070d7824 */ /* 0x010fe200078e00ff */
[----:B------:R-:W-:Y:S01]  /*0150*/  MOV R17, R6 ;  /* 0x0000000600117202 */ /* 0x000fe20000000f00 */
[----:B------:R-:W-:Y:S01]  /*0160*/  IMAD.MOV.U32 R18, RZ, RZ, R7 ;  /* 0x000000ffff127224 */ /* 0x000fe200078e0007 */
[C---:B------:R-:W-:Y:S02]  /*0170*/  SHF.L.U32 R10, R0.reuse, 0x1, RZ ;  /* 0x00000001000a7819 */ /* 0x040fe400000006ff */
[----:B-----5:R-:W-:Y:S02]  /*0180*/  MOV R16, R5 ;  /* 0x0000000500107202 */ /* 0x020fe40000000f00 */
[----:B------:R-:W-:Y:S01]  /*0190*/  LOP3.LUT R10, R0, R10, R13, 0x96, !PT ;  /* 0x0000000a000a7212 */ /* 0x000fe200078e960d */
[----:B------:R-:W-:-:S02]  /*01a0*/  IMAD.MOV.U32 R13, RZ, RZ, R4 ;  /* 0x000000ffff0d7224 */ /* 0x000fc400078e0004 */
[----:B------:R-:W-:Y:S01]  /*01b0*/  STG.E.64 desc[UR4][R2.64+0x8], R16 ;  /* 0x0000081002007986 */ /* 0x000fe2000c101b04 */
[----:B------:R-:W-:-:S03]  /*01c0*/  LOP3.LUT R19, R10, R7, RZ, 0x3c, !PT ;  /* 0x000000070a137212 */ /* 0x000fc600078e3cff */
[----:B------:R-:W-:Y:S01]  /*01d0*/  STG.E.64 desc[UR4][R2.64], R12 ;  /* 0x0000000c02007986 */ /* 0x000fe2000c101b04 */
[----:B------:R-:W-:-:S03]  /*01e0*/  IADD3 R0, PT, PT, R19, R12, RZ ;  /* 0x0000000c13007210 */ /* 0x000fc60007ffe0ff */
[----:B------:R-:W-:Y:S01]  /*01f0*/  STG.E.64 desc[UR4][R2.64+0x10], R18 ;  /* 0x0000101202007986 */ /* 0x000fe2000c101b04 */
[----:B------:R-:W-:-:S05]  /*0200*/  I2FP.F32.U32 R0, R0 ;  /* 0x0000000000007245 */ /* 0x000fca0000201000 */
[----:B------:R-:W-:-:S05]  /*0210*/  FFMA R15, R0, R15, 1.1641532182693481445e-10 ;  /* 0x2f000000000f7423 */ /* 0x000fca000000000f */
[----:B------:R-:W-:Y:S01]  /*0220*/  STG.E desc[UR4][R8.64], R15 ;  /* 0x0000000f08007986 */ /* 0x000fe2000c101904 */
[----:B------:R-:W-:Y:S05]  /*0230*/  EXIT ;  /* 0x000000000000794d */ /* 0x000fea0003800000 */
.L_x_3:
        /* <DEDUP_REMOVED lines=12> */
.L_x_8:


//--------------------- .text._Z11init_curandP17curandStateXORWOWi --------------------------
	.section	.text._Z11init_curandP17curandStateXORWOWi,"ax",@progbits
	.align	128
        .global         _Z11init_curandP17curandStateXORWOWi
        .type           _Z11init_curandP17curandStateXORWOWi,@function
        .size           _Z11init_curandP17curandStateXORWOWi,(.L_x_9 - _Z11init_curandP17curandStateXORWOWi)
        .other          _Z11init_curandP17curandStateXORWOWi,@"STO_CUDA_ENTRY STV_DEFAULT"
_Z11init_curandP17curandStateXORWOWi:
.text._Z11init_curandP17curandStateXORWOWi:
        /* <DEDUP_REMOVED lines=10> */
[C---:B------:R-:W-:Y:S01]  /*00a0*/  LOP3.LUT R0, R5.reuse, 0xaad26b49, RZ, 0x3c, !PT ;  /* 0xaad26b4905007812 */ /* 0x040fe200078e3cff */
[----:B------:R-:W-:Y:S01]  /*00b0*/  IMAD.MOV.U32 R7, RZ, RZ, -0x266e14b1 ;  /* 0xd991eb4fff077424 */ /* 0x000fe200078e00ff */
[----:B------:R-:W-:-:S03]  /*00c0*/  ISETP.GT.AND P0, PT, R5, -0x1, PT ;  /* 0xffffffff0500780c */ /* 0x000fc60003f04270 */
[----:B------:R-:W-:Y:S01]  /*00d0*/  IMAD R0, R0, 0x4182bed5, RZ ;  /* 0x4182bed500007824 */ /* 0x000fe200078e02ff */
[----:B------:R-:W-:-:S03]  /*00e0*/  SEL R7, R7, 0x8bf16996, P0 ;  /* 0x8bf1699607077807 */ /* 0x000fc60000000000 */
[C---:B------:R-:W-:Y:S01]  /*00f0*/  VIADD R11, R0.reuse, 0x583f19 ;  /* 0x00583f19000b7836 */ /* 0x040fe20000000000 */
[C---:B------:R-:W-:Y:S01]  /*0100*/  IADD3 R4, PT, PT, R7.reuse, 0x64f0c9, R0 ;  /* 0x0064f0c907047810 */ /* 0x040fe20007ffe000 */
[C---:B------:R-:W-:Y:S01]  /*0110*/  VIADD R9, R7.reuse, 0x1f123bb5 ;  /* 0x1f123bb507097836 */ /* 0x040fe20000000000 */
[----:B------:R-:W-:Y:S02]  /*0120*/  LOP3.LUT R8, R0, 0x159a55e5, RZ, 0x3c, !PT ;  /* 0x159a55e500087812 */ /* 0x000fe400078e3cff */
[----:B------:R-:W-:Y:S01]  /*0130*/  LOP3.LUT R10, R7, 0x5491333, RZ, 0x3c, !PT ;  /* 0x05491333070a7812 */ /* 0x000fe200078e3cff */
[----:B0-----:R-:W-:-:S04]  /*0140*/  IMAD.WIDE R2, R5, 0x30, R2 ;  /* 0x0000003005027825 */ /* 0x001fc800078e0202 */
[----:B------:R-:W-:Y:S01]  /*0150*/  VIADD R5, R0, 0x75bcd15 ;  /* 0x075bcd1500057836 */ /* 0x000fe20000000000 */
[----:B-1----:R-:W-:Y:S04]  /*0160*/  STG.E.64 desc[UR4][R2.64+0x8], R8 ;  /* 0x0000080802007986 */ /* 0x002fe8000c101b04 */
[----:B------:R-:W-:Y:S04]  /*0170*/  STG.E.64 desc[UR4][R2.64], R4 ;  /* 0x0000000402007986 */ /* 0x000fe8000c101b04 */
[----:B------:R-:W-:Y:S04]  /*0180*/  STG.E.64 desc[UR4][R2.64+0x18], RZ ;  /* 0x000018ff02007986 */ /* 0x000fe8000c101b04 */
[----:B------:R-:W-:Y:S04]  /*0190*/  STG.E desc[UR4][R2.64+0x20], RZ ;  /* 0x000020ff02007986 */ /* 0x000fe8000c101904 */
[----:B------:R-:W-:Y:S04]  /*01a0*/  STG.E.64 desc[UR4][R2.64+0x28], RZ ;  /* 0x000028ff02007986 */ /* 0x000fe8000c101b04 */
[----:B------:R-:W-:Y:S01]  /*01b0*/  STG.E.64 desc[UR4][R2.64+0x10], R10 ;  /* 0x0000100a02007986 */ /* 0x000fe2000c101b04 */
[----:B------:R-:W-:Y:S05]  /*01c0*/  EXIT ;  /* 0x000000000000794d */ /* 0x000fea0003800000 */
.L_x_4:
        /* <DEDUP_REMOVED lines=11> */
.L_x_9:


//--------------------- .nv.global.init           --------------------------
	.section	.nv.global.init,"aw",@progbits
	.align	4
.nv.global.init:
	.type		mrg32k3aM1SubSeq,@object
	.size		mrg32k3aM1SubSeq,(mrg32k3aM2SubSeq - mrg32k3aM1SubSeq)
mrg32k3aM1SubSeq:
        /*0000*/ 	.byte	0x0b, 0xcc, 0xee, 0x04, 0x73, 0x29, 0x8b, 0x6f, 0xf6, 0x53, 0x03, 0xf6, 0x23, 0xf6, 0xea, 0xda
        /* <DEDUP_REMOVED lines=125> */
	.type		mrg32k3aM2SubSeq,@object
	.size		mrg32k3aM2SubSeq,(mrg32k3aM1 - mrg32k3aM2SubSeq)
mrg32k3aM2SubSeq:
        /* <DEDUP_REMOVED lines=126> */
	.type		mrg32k3aM1,@object
	.size		mrg32k3aM1,(mrg32k3aM1Seq - mrg32k3aM1)
mrg32k3aM1:
        /* <DEDUP_REMOVED lines=144> */
	.type		mrg32k3aM1Seq,@object
	.size		mrg32k3aM1Seq,(mrg32k3aM2 - mrg32k3aM1Seq)
mrg32k3aM1Seq:
        /* <DEDUP_REMOVED lines=144> */
	.type		mrg32k3aM2,@object
	.size		mrg32k3aM2,(mrg32k3aM2Seq - mrg32k3aM2)
mrg32k3aM2:
        /* <DEDUP_REMOVED lines=144> */
	.type		mrg32k3aM2Seq,@object
	.size		mrg32k3aM2Seq,(precalc_xorwow_matrix - mrg32k3aM2Seq)
mrg32k3aM2Seq:
        /* <DEDUP_REMOVED lines=144> */
	.type		precalc_xorwow_matrix,@object
	.size		precalc_xorwow_matrix,(precalc_xorwow_offset_matrix - precalc_xorwow_matrix)
precalc_xorwow_matrix:
        /* <DEDUP_REMOVED lines=6400> */
	.type		precalc_xorwow_offset_matrix,@object
	.size		precalc_xorwow_offset_matrix,(.L_1 - precalc_xorwow_offset_matrix)
precalc_xorwow_offset_matrix:
        /* <DEDUP_REMOVED lines=6400> */
.L_1:


//--------------------- .nv.shared.reserved.0     --------------------------
	.section	.nv.shared.reserved.0,"aw",@nobits
	.weak		__nv_reservedSMEM_offset_0_alias
	.size		__nv_reservedSMEM_offset_0_alias, 0, 64
	.other		__nv_reservedSMEM_offset_0_alias,@"STO_CUDA_RESERVED_SHARED STV_DEFAULT"
__nv_reservedSMEM_offset_0_alias:
	.zero		0
	.zero		64


//--------------------- .nv.constant0._Z5add_bP10collectioni --------------------------
	.section	.nv.constant0._Z5add_bP10collectioni,"a",@progbits
	.sectionflags	@""
	.align	4
.nv.constant0._Z5add_bP10collectioni:
	.zero		908


//--------------------- .nv.constant0._Z11randomize_bP10collectioni --------------------------
	.section	.nv.constant0._Z11randomize_bP10collectioni,"a",@progbits
	.sectionflags	@""
	.align	4
.nv.constant0._Z11randomize_bP10collectioni:
	.zero		908


//--------------------- .nv.constant0._Z3addPfS_S_i --------------------------
	.section	.nv.constant0._Z3addPfS_S_i,"a",@progbits
	.sectionflags	@""
	.align	4
.nv.constant0._Z3addPfS_S_i:
	.zero		924


//--------------------- .nv.constant0._Z9randomizeP17curandStateXORWOWPfi --------------------------
	.section	.nv.constant0._Z9randomizeP17curandStateXORWOWPfi,"a",@progbits
	.sectionflags	@""
	.align	4
.nv.constant0._Z9randomizeP17curandStateXORWOWPfi:
	.zero		916


//--------------------- .nv.constant0._Z11init_curandP17curandStateXORWOWi --------------------------
	.section	.nv.constant0._Z11init_curandP17curandStateXORWOWi,"a",@progbits
	.sectionflags	@""
	.align	4
.nv.constant0._Z11init_curandP17curandStateXORWOWi:
	.zero		908


//--------------------- SYMBOLS --------------------------

	.type		.nv.reservedSmem.offset0,@object
	.size		.nv.reservedSmem.offset0,0x4
